	.headerflags	@"EF_CUDA_TEXMODE_UNIFIED EF_CUDA_64BIT_ADDRESS EF_CUDA_ACCELERATORS EF_CUDA_SM90 EF_CUDA_VIRTUAL_SM(EF_CUDA_SM90)"
	.elftype	@"ET_EXEC"


//--------------------- .nv.info                  --------------------------
	.section	.nv.info,"",@"SHT_CUDA_INFO"
	.align	4


	//----- nvinfo : EIATTR_REGCOUNT
	.align		4
        /*0000*/ 	.byte	0x04, 0x2f
        /*0002*/ 	.short	(.L_3 - .L_2)
	.align		4
.L_2:
        /*0004*/ 	.word	index@(triton_poi_fused_div_22)
        /*0008*/ 	.word	0x0000001e


	//----- nvinfo : EIATTR_MIN_STACK_SIZE
	.align		4
.L_3:
        /*000c*/ 	.byte	0x04, 0x12
        /*000e*/ 	.short	(.L_5 - .L_4)
	.align		4
.L_4:
        /*0010*/ 	.word	index@(triton_poi_fused_div_22)
        /*0014*/ 	.word	0x00000000


	//----- nvinfo : EIATTR_FRAME_SIZE
	.align		4
.L_5:
        /*0018*/ 	.byte	0x04, 0x11
        /*001a*/ 	.short	(.L_7 - .L_6)
	.align		4
.L_6:
        /*001c*/ 	.word	index@(triton_poi_fused_div_22)
        /*0020*/ 	.word	0x00000000


	//----- nvinfo : EIATTR_MIN_STACK_SIZE
	.align		4
.L_7:
        /*0024*/ 	.byte	0x04, 0x12
        /*0026*/ 	.short	(.L_9 - .L_8)
	.align		4
.L_8:
        /*0028*/ 	.word	index@(triton_poi_fused_div_22)
        /*002c*/ 	.word	0x00000000
.L_9:


//--------------------- .nv.info.triton_poi_fused_div_22 --------------------------
	.section	.nv.info.triton_poi_fused_div_22,"",@"SHT_CUDA_INFO"
	.sectionflags	@""
	.align	4


	//----- nvinfo : EIATTR_CUDA_API_VERSION
	.align		4
        /*0000*/ 	.byte	0x04, 0x37
        /*0002*/ 	.short	(.L_11 - .L_10)
.L_10:
        /*0004*/ 	.word	0x0000007c


	//----- nvinfo : EIATTR_KPARAM_INFO
	.align		4
.L_11:
        /*0008*/ 	.byte	0x04, 0x17
        /*000a*/ 	.short	(.L_13 - .L_12)
.L_12:
        /*000c*/ 	.word	0x00000000
        /*0010*/ 	.short	0x0004
        /*0012*/ 	.short	0x001c
        /*0014*/ 	.byte	0x00, 0xf0, 0x11, 0x00


	//----- nvinfo : EIATTR_KPARAM_INFO
	.align		4
.L_13:
        /*0018*/ 	.byte	0x04, 0x17
        /*001a*/ 	.short	(.L_15 - .L_14)
.L_14:
        /*001c*/ 	.word	0x00000000
        /*0020*/ 	.short	0x0003
        /*0022*/ 	.short	0x0018
        /*0024*/ 	.byte	0x00, 0xf0, 0x11, 0x00


	//----- nvinfo : EIATTR_KPARAM_INFO
	.align		4
.L_15:
        /*0028*/ 	.byte	0x04, 0x17
        /*002a*/ 	.short	(.L_17 - .L_16)
.L_16:
        /*002c*/ 	.word	0x00000000
        /*0030*/ 	.short	0x0002
        /*0032*/ 	.short	0x0010
        /*0034*/ 	.byte	0x00, 0xf4, 0x21, 0x00


	//----- nvinfo : EIATTR_KPARAM_INFO
	.align		4
.L_17:
        /*0038*/ 	.byte	0x04, 0x17
        /*003a*/ 	.short	(.L_19 - .L_18)
.L_18:
        /*003c*/ 	.word	0x00000000
        /*0040*/ 	.short	0x0001
        /*0042*/ 	.short	0x0008
        /*0044*/ 	.byte	0x00, 0xf4, 0x21, 0x00


	//----- nvinfo : EIATTR_KPARAM_INFO
	.align		4
.L_19:
        /*0048*/ 	.byte	0x04, 0x17
        /*004a*/ 	.short	(.L_21 - .L_20)
.L_20:
        /*004c*/ 	.word	0x00000000
        /*0050*/ 	.short	0x0000
        /*0052*/ 	.short	0x0000
        /*0054*/ 	.byte	0x00, 0xf4, 0x21, 0x00


	//----- nvinfo : EIATTR_SPARSE_MMA_MASK
	.align		4
.L_21:
        /*0058*/ 	.byte	0x03, 0x50
        /*005a*/ 	.short	0x0000


	//----- nvinfo : EIATTR_MAXREG_COUNT
	.align		4
        /*005c*/ 	.byte	0x03, 0x1b
        /*005e*/ 	.short	0x00ff


	//----- nvinfo : EIATTR_EXIT_INSTR_OFFSETS
	.align		4
        /*0060*/ 	.byte	0x04, 0x1c
        /*0062*/ 	.short	(.L_23 - .L_22)


	//   ....[0]....
.L_22:
        /*0064*/ 	.word	0x00000a00


	//   ....[1]....
        /*0068*/ 	.word	0x00000a20


	//----- nvinfo : EIATTR_REQNTID
	.align		4
.L_23:
        /*006c*/ 	.byte	0x04, 0x10
        /*006e*/ 	.short	(.L_25 - .L_24)
.L_24:
        /*0070*/ 	.word	0x00000080
        /*0074*/ 	.word	0x00000001
        /*0078*/ 	.word	0x00000001


	//----- nvinfo : EIATTR_CBANK_PARAM_SIZE
	.align		4
.L_25:
        /*007c*/ 	.byte	0x03, 0x19
        /*007e*/ 	.short	0x0020


	//----- nvinfo : EIATTR_PARAM_CBANK
	.align		4
        /*0080*/ 	.byte	0x04, 0x0a
        /*0082*/ 	.short	(.L_27 - .L_26)
	.align		4
.L_26:
        /*0084*/ 	.word	index@(.nv.constant0.triton_poi_fused_div_22)
        /*0088*/ 	.short	0x0210
        /*008a*/ 	.short	0x0020


	//----- nvinfo : EIATTR_SW_WAR
	.align		4
.L_27:
        /*008c*/ 	.byte	0x04, 0x36
        /*008e*/ 	.short	(.L_29 - .L_28)
.L_28:
        /*0090*/ 	.word	0x00000008
.L_29:


//--------------------- .nv.callgraph             --------------------------
	.section	.nv.callgraph,"",@"SHT_CUDA_CALLGRAPH"
	.align	4
	.sectionentsize	8
	.align		4
        /*0000*/ 	.word	0x00000000
	.align		4
        /*0004*/ 	.word	0xffffffff
	.align		4
        /*0008*/ 	.word	0x00000000
	.align		4
        /*000c*/ 	.word	0xfffffffe
	.align		4
        /*0010*/ 	.word	0x00000000
	.align		4
        /*0014*/ 	.word	0xfffffffd
	.align		4
        /*0018*/ 	.word	0x00000000
	.align		4
        /*001c*/ 	.word	0xfffffffc


//--------------------- .nv.constant4             --------------------------
	.section	.nv.constant4,"a",@progbits
	.align	8
	.align		8
.nv.constant4:
        /*0000*/ 	.dword	_$_str
	.align		8
        /*0008*/ 	.dword	_$_str_$_2


//--------------------- .text.triton_poi_fused_div_22 --------------------------
	.section	.text.triton_poi_fused_div_22,"ax",@progbits
	.sectionflags	@"SHF_BARRIERS=1"
	.align	128
        .global         triton_poi_fused_div_22
        .type           triton_poi_fused_div_22,@function
        .size           triton_poi_fused_div_22,(.L_x_1 - triton_poi_fused_div_22)
        .other          triton_poi_fused_div_22,@"STO_CUDA_ENTRY STV_DEFAULT"
triton_poi_fused_div_22:
.text.triton_poi_fused_div_22:
[----:B------:R-:W0:Y:S01]  /*0000*/  LDC R1, c[0x0][0x28] ;  /* 0x00000a00ff017b82 */ /* 0x000e220000000800 */
[----:B------:R-:W1:Y:S01]  /*0010*/  S2R R9, SR_TID.X ;  /* 0x0000000000097919 */ /* 0x000e620000002100 */
[----:B------:R-:W-:Y:S01]  /*0020*/  CS2R R14, SRZ ;  /* 0x00000000000e7805 */ /* 0x000fe2000001ff00 */
[----:B------:R-:W-:Y:S01]  /*0030*/  ULDC.64 UR6, c[0x0][0x208] ;  /* 0x0000820000067ab9 */ /* 0x000fe20000000a00 */
[----:B------:R-:W2:Y:S01]  /*0040*/  S2R R3, SR_CTAID.Y ;  /* 0x0000000000037919 */ /* 0x000ea20000002600 */
[----:B------:R-:W3:Y:S01]  /*0050*/  S2R R0, SR_CTAID.X ;  /* 0x0000000000007919 */ /* 0x000ee20000002500 */
[----:B-1----:R-:W-:Y:S01]  /*0060*/  IMAD.SHL.U32 R2, R9, 0x4, RZ ;  /* 0x0000000409027824 */ /* 0x002fe200078e00ff */
[----:B------:R-:W-:Y:S02]  /*0070*/  SHF.R.U32.HI R11, RZ, 0x6, R9 ;  /* 0x00000006ff0b7819 */ /* 0x000fe40000011609 */
[----:B--2---:R-:W-:Y:S02]  /*0080*/  SHF.R.S32.HI R18, RZ, 0x17, R3 ;  /* 0x00000017ff127819 */ /* 0x004fe40000011403 */
[----:B------:R-:W-:-:S02]  /*0090*/  LOP3.LUT R4, R2, 0xfc, RZ, 0xc0, !PT ;  /* 0x000000fc02047812 */ /* 0x000fc400078ec0ff */
[----:B------:R-:W-:Y:S01]  /*00a0*/  SGXT R18, R18, 0x1 ;  /* 0x000000011212781a */ /* 0x000fe20000000200 */
[----:B---3--:R-:W-:Y:S01]  /*00b0*/  IMAD.SHL.U32 R8, R0, 0x4, RZ ;  /* 0x0000000400087824 */ /* 0x008fe200078e00ff */
[----:B------:R-:W-:Y:S02]  /*00c0*/  PRMT R7, R4, 0x6540, R3 ;  /* 0x0000654004077816 */ /* 0x000fe40000000003 */
[----:B------:R-:W1:Y:S01]  /*00d0*/  LDC.64 R4, c[0x0][0x210] ;  /* 0x00008400ff047b82 */ /* 0x000e620000000a00 */
[----:B------:R-:W-:Y:S02]  /*00e0*/  SGXT.U32 R11, R11, 0x1 ;  /* 0x000000010b0b781a */ /* 0x000fe40000000000 */
[----:B------:R-:W-:-:S04]  /*00f0*/  LEA.HI R6, R18, R7, RZ, 0x9 ;  /* 0x0000000712067211 */ /* 0x000fc800078f48ff */
[C---:B------:R-:W-:Y:S02]  /*0100*/  SHF.L.U32 R12, R6.reuse, 0x2, RZ ;  /* 0x00000002060c7819 */ /* 0x040fe400000006ff */
[----:B------:R-:W-:Y:S02]  /*0110*/  LOP3.LUT R10, R6, 0xfffffe00, RZ, 0xc0, !PT ;  /* 0xfffffe00060a7812 */ /* 0x000fe400078ec0ff */
[----:B------:R-:W-:Y:S02]  /*0120*/  LOP3.LUT R12, R12, 0xfffff800, RZ, 0xc0, !PT ;  /* 0xfffff8000c0c7812 */ /* 0x000fe400078ec0ff */
[----:B------:R-:W-:Y:S02]  /*0130*/  LOP3.LUT R6, R8, R11, RZ, 0xfc, !PT ;  /* 0x0000000b08067212 */ /* 0x000fe400078efcff */
[----:B------:R-:W-:Y:S02]  /*0140*/  IADD3 R10, R12, R7, -R10 ;  /* 0x000000070c0a7210 */ /* 0x000fe40007ffe80a */
[----:B------:R-:W-:-:S02]  /*0150*/  CS2R R12, SRZ ;  /* 0x00000000000c7805 */ /* 0x000fc4000001ff00 */
[----:B------:R-:W-:Y:S02]  /*0160*/  LOP3.LUT R7, R8, 0x2, R11, 0xfe, !PT ;  /* 0x0000000208077812 */ /* 0x000fe400078efe0b */
[C---:B------:R-:W-:Y:S01]  /*0170*/  ISETP.GE.AND P0, PT, R6.reuse, 0x4, PT ;  /* 0x000000040600780c */ /* 0x040fe20003f06270 */
[----:B------:R-:W-:Y:S01]  /*0180*/  IMAD R17, R6, 0x200, R10 ;  /* 0x0000020006117824 */ /* 0x000fe200078e020a */
[C---:B------:R-:W-:Y:S02]  /*0190*/  ISETP.GE.AND P1, PT, R7.reuse, 0x4, PT ;  /* 0x000000040700780c */ /* 0x040fe40003f26270 */
[----:B------:R-:W-:Y:S01]  /*01a0*/  LEA R21, R7, R10, 0x9 ;  /* 0x0000000a07157211 */ /* 0x000fe200078e48ff */
[----:B-1----:R-:W-:Y:S01]  /*01b0*/  IMAD.WIDE R16, R17, 0x4, R4 ;  /* 0x0000000411107825 */ /* 0x002fe200078e0204 */
[----:B------:R-:W-:-:S03]  /*01c0*/  CS2R R6, SRZ ;  /* 0x0000000000067805 */ /* 0x000fc6000001ff00 */
[----:B------:R-:W-:Y:S01]  /*01d0*/  IMAD.WIDE R20, R21, 0x4, R4 ;  /* 0x0000000415147825 */ /* 0x000fe200078e0204 */
[----:B------:R-:W-:-:S03]  /*01e0*/  CS2R R4, SRZ ;  /* 0x0000000000047805 */ /* 0x000fc6000001ff00 */
[----:B------:R1:W2:Y:S04]  /*01f0*/  @!P0 LDG.E.EL.128 R12, desc[UR6][R16.64] ;  /* 0x00000006100c8981 */ /* 0x0002a8000c2e1d00 */
[----:B------:R3:W4:Y:S01]  /*0200*/  @!P1 LDG.E.EL.128 R4, desc[UR6][R20.64] ;  /* 0x0000000614049981 */ /* 0x000722000c2e1d00 */
[----:B------:R-:W5:Y:S01]  /*0210*/  S2UR UR5, SR_CgaCtaId ;  /* 0x00000000000579c3 */ /* 0x000f620000008800 */
[----:B------:R-:W-:Y:S01]  /*0220*/  IMAD.SHL.U32 R10, R9, 0x10, RZ ;  /* 0x00000010090a7824 */ /* 0x000fe200078e00ff */
[----:B------:R-:W-:Y:S01]  /*0230*/  UMOV UR4, 0x400 ;  /* 0x0000040000047882 */ /* 0x000fe20000000000 */
[----:B------:R-:W-:-:S03]  /*0240*/  ISETP.GE.AND P0, PT, R8, 0x4, PT ;  /* 0x000000040800780c */ /* 0x000fc60003f06270 */
[----:B------:R-:W-:Y:S02]  /*0250*/  LOP3.LUT R22, R10, 0x3f0, RZ, 0xc0, !PT ;  /* 0x000003f00a167812 */ /* 0x000fe400078ec0ff */
[----:B-1----:R-:W1:Y:S01]  /*0260*/  LDC.64 R16, c[0x0][0x218] ;  /* 0x00008600ff107b82 */ /* 0x002e620000000a00 */
[----:B------:R-:W-:Y:S02]  /*0270*/  LOP3.LUT R10, R9, 0x7f, RZ, 0xc0, !PT ;  /* 0x0000007f090a7812 */ /* 0x000fe400078ec0ff */
[----:B------:R-:W-:Y:S02]  /*0280*/  LOP3.LUT R11, R22, R11, RZ, 0xfc, !PT ;  /* 0x0000000b160b7212 */ /* 0x000fe400078efcff */
[----:B------:R-:W-:-:S04]  /*0290*/  PRMT R3, R10, 0x6540, R3 ;  /* 0x000065400a037816 */ /* 0x000fc80000000003 */
[----:B------:R-:W-:-:S04]  /*02a0*/  LEA.HI R9, R18, R3, RZ, 0x9 ;  /* 0x0000000312097211 */ /* 0x000fc800078f48ff */
[----:B------:R-:W-:Y:S01]  /*02b0*/  LEA.HI.SX32 R9, R9, R0, 0x17 ;  /* 0x0000000009097211 */ /* 0x000fe200078fbaff */
[----:B-----5:R-:W-:-:S03]  /*02c0*/  UPRMT UR4, UR5, 0x654, UR4 ;  /* 0x0000065405047896 */ /* 0x020fc60008000004 */
[----:B---3--:R-:W-:Y:S02]  /*02d0*/  SHF.L.U32 R21, R9, 0x2, RZ ;  /* 0x0000000209157819 */ /* 0x008fe400000006ff */
[----:B------:R-:W-:Y:S02]  /*02e0*/  CS2R R8, SRZ ;  /* 0x0000000000087805 */ /* 0x000fe4000001ff00 */
[----:B------:R-:W-:Y:S01]  /*02f0*/  IADD3 R22, R22, UR4, RZ ;  /* 0x0000000416167c10 */ /* 0x000fe2000fffe0ff */
[----:B-1----:R-:W-:-:S04]  /*0300*/  IMAD.WIDE R20, R21, 0x4, R16 ;  /* 0x0000000415147825 */ /* 0x002fc800078e0210 */
[----:B------:R-:W-:Y:S01]  /*0310*/  IMAD R22, R11, 0x4, R22 ;  /* 0x000000040b167824 */ /* 0x000fe200078e0216 */
[----:B------:R-:W-:-:S04]  /*0320*/  CS2R R10, SRZ ;  /* 0x00000000000a7805 */ /* 0x000fc8000001ff00 */
[----:B--2---:R-:W-:Y:S04]  /*0330*/  STS [R22], R12 ;  /* 0x0000000c16007388 */ /* 0x004fe80000000800 */
[----:B------:R1:W-:Y:S04]  /*0340*/  STS [R22+0x14], R13 ;  /* 0x0000140d16007388 */ /* 0x0003e80000000800 */
[----:B------:R-:W-:Y:S04]  /*0350*/  STS [R22+0x28], R14 ;  /* 0x0000280e16007388 */ /* 0x000fe80000000800 */
[----:B------:R2:W-:Y:S04]  /*0360*/  STS [R22+0x3c], R15 ;  /* 0x00003c0f16007388 */ /* 0x0005e80000000800 */
[----:B----4-:R-:W-:Y:S04]  /*0370*/  STS [R22+0x8], R4 ;  /* 0x0000080416007388 */ /* 0x010fe80000000800 */
[----:B------:R3:W-:Y:S04]  /*0380*/  STS [R22+0x1c], R5 ;  /* 0x00001c0516007388 */ /* 0x0007e80000000800 */
[----:B------:R-:W-:Y:S04]  /*0390*/  STS [R22+0x30], R6 ;  /* 0x0000300616007388 */ /* 0x000fe80000000800 */
[----:B------:R4:W-:Y:S01]  /*03a0*/  STS [R22+0x44], R7 ;  /* 0x0000440716007388 */ /* 0x0009e20000000800 */
[----:B------:R-:W-:Y:S01]  /*03b0*/  BAR.SYNC.DEFER_BLOCKING 0x0 ;  /* 0x0000000000007b1d */ /* 0x000fe20000010000 */
[----:B-1----:R-:W-:-:S04]  /*03c0*/  LOP3.LUT R13, R3, 0x80, RZ, 0xfc, !PT ;  /* 0x00000080030d7812 */ /* 0x002fc800078efcff */
[----:B--2---:R-:W-:-:S04]  /*03d0*/  LEA.HI R15, R18, R13, RZ, 0x9 ;  /* 0x0000000d120f7211 */ /* 0x004fc800078f48ff */
[----:B------:R-:W-:Y:S02]  /*03e0*/  LEA.HI.SX32 R15, R15, R0, 0x17 ;  /* 0x000000000f0f7211 */ /* 0x000fe400078fbaff */
[----:B---3--:R-:W-:Y:S02]  /*03f0*/  CS2R R4, SRZ ;  /* 0x0000000000047805 */ /* 0x008fe4000001ff00 */
[----:B----4-:R-:W-:Y:S01]  /*0400*/  CS2R R6, SRZ ;  /* 0x0000000000067805 */ /* 0x010fe2000001ff00 */
[----:B------:R-:W-:Y:S01]  /*0410*/  IMAD.SHL.U32 R15, R15, 0x4, RZ ;  /* 0x000000040f0f7824 */ /* 0x000fe200078e00ff */
[----:B------:R-:W2:Y:S03]  /*0420*/  @!P0 LDG.E.EL.128 R8, desc[UR6][R20.64] ;  /* 0x0000000614088981 */ /* 0x000ea6000c2e1d00 */
[----:B------:R-:W-:-:S05]  /*0430*/  IMAD.WIDE R16, R15, 0x4, R16 ;  /* 0x000000040f107825 */ /* 0x000fca00078e0210 */
[----:B------:R1:W3:Y:S01]  /*0440*/  @!P0 LDG.E.EL.128 R4, desc[UR6][R16.64] ;  /* 0x0000000610048981 */ /* 0x0002e2000c2e1d00 */
[----:B------:R-:W-:-:S04]  /*0450*/  LOP3.LUT R2, R2, 0x1fc, RZ, 0xc0, !PT ;  /* 0x000001fc02027812 */ /* 0x000fc800078ec0ff */
[----:B------:R-:W-:-:S05]  /*0460*/  IADD3 R19, R2, UR4, RZ ;  /* 0x0000000402137c10 */ /* 0x000fca000fffe0ff */
[----:B------:R-:W-:-:S05]  /*0470*/  IMAD R22, R2, 0x4, R19 ;  /* 0x0000000402167824 */ /* 0x000fca00078e0213 */
[----:B------:R-:W4:Y:S04]  /*0480*/  LDS R14, [R22+0x8] ;  /* 0x00000800160e7984 */ /* 0x000f280000000800 */
[----:B------:R-:W5:Y:S04]  /*0490*/  LDS R19, [R22+0x4] ;  /* 0x0000040016137984 */ /* 0x000f680000000800 */
[----:B-1----:R-:W1:Y:S04]  /*04a0*/  LDS R17, [R22] ;  /* 0x0000000016117984 */ /* 0x002e680000000800 */
[----:B------:R-:W1:Y:S04]  /*04b0*/  LDS R12, [R22+0xa04] ;  /* 0x000a0400160c7984 */ /* 0x000e680000000800 */
[----:B------:R-:W1:Y:S04]  /*04c0*/  LDS R18, [R22+0xc] ;  /* 0x00000c0016127984 */ /* 0x000e680000000800 */
[----:B------:R-:W1:Y:S01]  /*04d0*/  LDS R2, [R22+0xa08] ;  /* 0x000a080016027984 */ /* 0x000e620000000800 */
[----:B--2---:R2:W1:Y:S08]  /*04e0*/  MUFU.SQRT R21, R10 ;  /* 0x0000000a00157308 */ /* 0x0044700000002000 */
[----:B------:R-:W3:Y:S01]  /*04f0*/  MUFU.SQRT R15, R9 ;  /* 0x00000009000f7308 */ /* 0x000ee20000002000 */
[----:B--2---:R-:W-:Y:S01]  /*0500*/  LDS R10, [R22+0xa00] ;  /* 0x000a0000160a7984 */ /* 0x004fe20000000800 */
[----:B01----:R-:W-:-:S06]  /*0510*/  FSETP.GT.AND P4, PT, R21, 8.50705917302346158658e+37, PT ;  /* 0x7e8000001500780b */ /* 0x003fcc0003f84000 */
[----:B------:R0:W1:Y:S01]  /*0520*/  MUFU.SQRT R24, R8 ;  /* 0x0000000800187308 */ /* 0x0000620000002000 */
[----:B------:R-:W-:Y:S02]  /*0530*/  FSETP.GEU.AND P5, PT, R21, 1.175494350822287508e-38, PT ;  /* 0x008000001500780b */ /* 0x000fe40003fae000 */
[----:B---3--:R-:W-:-:S05]  /*0540*/  FSETP.GT.AND P2, PT, R15, 8.50705917302346158658e+37, PT ;  /* 0x7e8000000f00780b */ /* 0x008fca0003f44000 */
[----:B------:R-:W2:Y:S01]  /*0550*/  MUFU.SQRT R26, R5 ;  /* 0x00000005001a7308 */ /* 0x000ea20000002000 */
[----:B------:R-:W-:Y:S01]  /*0560*/  FSETP.GEU.AND P3, PT, R15, 1.175494350822287508e-38, PT ;  /* 0x008000000f00780b */ /* 0x000fe20003f6e000 */
[----:B0-----:R-:W0:Y:S01]  /*0570*/  LDC.64 R8, c[0x0][0x220] ;  /* 0x00008800ff087b82 */ /* 0x001e220000000a00 */
[----:B------:R-:W-:Y:S01]  /*0580*/  @P4 FMUL R21, R21, 0.25 ;  /* 0x3e80000015154820 */ /* 0x000fe20000400000 */
[----:B----4-:R-:W-:Y:S01]  /*0590*/  @P4 FMUL R14, R14, 0.25 ;  /* 0x3e8000000e0e4820 */ /* 0x010fe20000400000 */
[----:B-1----:R-:W-:-:S03]  /*05a0*/  FSETP.GT.AND P6, PT, R24, 8.50705917302346158658e+37, PT ;  /* 0x7e8000001800780b */ /* 0x002fc60003fc4000 */
[----:B------:R1:W3:Y:S01]  /*05b0*/  MUFU.SQRT R25, R11 ;  /* 0x0000000b00197308 */ /* 0x0002e20000002000 */
[----:B------:R-:W-:Y:S01]  /*05c0*/  FSETP.GEU.AND P1, PT, R24, 1.175494350822287508e-38, PT ;  /* 0x008000001800780b */ /* 0x000fe20003f2e000 */
[----:B------:R-:W-:Y:S01]  /*05d0*/  @!P5 FMUL R21, R21, 16777216 ;  /* 0x4b8000001515d820 */ /* 0x000fe20000400000 */
[----:B------:R-:W-:Y:S01]  /*05e0*/  @!P5 FMUL R14, R14, 16777216 ;  /* 0x4b8000000e0ed820 */ /* 0x000fe20000400000 */
[----:B------:R-:W-:Y:S01]  /*05f0*/  @P2 FMUL R15, R15, 0.25 ;  /* 0x3e8000000f0f2820 */ /* 0x000fe20000400000 */
[----:B-----5:R-:W-:Y:S01]  /*0600*/  @P2 FMUL R19, R19, 0.25 ;  /* 0x3e80000013132820 */ /* 0x020fe20000400000 */
[----:B--2---:R-:W-:Y:S02]  /*0610*/  FSETP.GT.AND P4, PT, R26, 8.50705917302346158658e+37, PT ;  /* 0x7e8000001a00780b */ /* 0x004fe40003f84000 */
[----:B------:R-:W2:Y:S01]  /*0620*/  MUFU.SQRT R27, R6 ;  /* 0x00000006001b7308 */ /* 0x000ea20000002000 */
[----:B-1----:R1:W4:Y:S01]  /*0630*/  LDS R11, [R22+0xa0c] ;  /* 0x000a0c00160b7984 */ /* 0x0023220000000800 */
[----:B------:R-:W-:Y:S01]  /*0640*/  @!P3 FMUL R15, R15, 16777216 ;  /* 0x4b8000000f0fb820 */ /* 0x000fe20000400000 */
[----:B------:R-:W-:Y:S01]  /*0650*/  @!P3 FMUL R19, R19, 16777216 ;  /* 0x4b8000001313b820 */ /* 0x000fe20000400000 */
[----:B------:R-:W-:Y:S01]  /*0660*/  @P6 FMUL R24, R24, 0.25 ;  /* 0x3e80000018186820 */ /* 0x000fe20000400000 */
[----:B------:R-:W-:Y:S01]  /*0670*/  @P6 FMUL R17, R17, 0.25 ;  /* 0x3e80000011116820 */ /* 0x000fe20000400000 */
[----:B------:R-:W-:-:S02]  /*0680*/  FSETP.GEU.AND P5, PT, R26, 1.175494350822287508e-38, PT ;  /* 0x008000001a00780b */ /* 0x000fc40003fae000 */
[----:B------:R-:W5:Y:S01]  /*0690*/  MUFU.SQRT R16, R7 ;  /* 0x0000000700107308 */ /* 0x000f620000002000 */
[C---:B---3--:R-:W-:Y:S01]  /*06a0*/  FSETP.GT.AND P2, PT, R25.reuse, 8.50705917302346158658e+37, PT ;  /* 0x7e8000001900780b */ /* 0x048fe20003f44000 */
[----:B------:R-:W-:Y:S01]  /*06b0*/  @!P1 FMUL R24, R24, 16777216 ;  /* 0x4b80000018189820 */ /* 0x000fe20000400000 */
[----:B------:R-:W-:Y:S01]  /*06c0*/  FSETP.GEU.AND P3, PT, R25, 1.175494350822287508e-38, PT ;  /* 0x008000001900780b */ /* 0x000fe20003f6e000 */
[----:B------:R-:W-:Y:S01]  /*06d0*/  @P4 FMUL R26, R26, 0.25 ;  /* 0x3e8000001a1a4820 */ /* 0x000fe20000400000 */
[----:B------:R-:W-:Y:S01]  /*06e0*/  @P4 FMUL R12, R12, 0.25 ;  /* 0x3e8000000c0c4820 */ /* 0x000fe20000400000 */
[----:B------:R-:W-:Y:S01]  /*06f0*/  @!P1 FMUL R17, R17, 16777216 ;  /* 0x4b80000011119820 */ /* 0x000fe20000400000 */
[C---:B--2---:R-:W-:Y:S01]  /*0700*/  FSETP.GT.AND P6, PT, R27.reuse, 8.50705917302346158658e+37, PT ;  /* 0x7e8000001b00780b */ /* 0x044fe20003fc4000 */
[----:B------:R-:W2:Y:S01]  /*0710*/  MUFU.SQRT R20, R4 ;  /* 0x0000000400147308 */ /* 0x000ea20000002000 */
[----:B------:R-:W-:Y:S02]  /*0720*/  FSETP.GEU.AND P1, PT, R27, 1.175494350822287508e-38, PT ;  /* 0x008000001b00780b */ /* 0x000fe40003f2e000 */
[----:B------:R-:W-:Y:S01]  /*0730*/  @!P5 FMUL R26, R26, 16777216 ;  /* 0x4b8000001a1ad820 */ /* 0x000fe20000400000 */
[----:B-1----:R-:W-:Y:S01]  /*0740*/  IADD3 R22, R3, R0, RZ ;  /* 0x0000000003167210 */ /* 0x002fe20007ffe0ff */
[----:B------:R-:W-:-:S02]  /*0750*/  IMAD.IADD R0, R13, 0x1, R0 ;  /* 0x000000010d007824 */ /* 0x000fc400078e0200 */
[----:B------:R-:W-:Y:S01]  /*0760*/  @P2 FMUL R25, R25, 0.25 ;  /* 0x3e80000019192820 */ /* 0x000fe20000400000 */
[----:B-----5:R-:W-:Y:S01]  /*0770*/  FSETP.GT.AND P4, PT, R16, 8.50705917302346158658e+37, PT ;  /* 0x7e8000001000780b */ /* 0x020fe20003f84000 */
[----:B------:R-:W-:Y:S01]  /*0780*/  @P2 FMUL R18, R18, 0.25 ;  /* 0x3e80000012122820 */ /* 0x000fe20000400000 */
[----:B------:R-:W1:Y:S01]  /*0790*/  MUFU.RCP R6, R15 ;  /* 0x0000000f00067308 */ /* 0x000e620000001000 */
[----:B------:R-:W-:Y:S01]  /*07a0*/  @!P3 FMUL R25, R25, 16777216 ;  /* 0x4b8000001919b820 */ /* 0x000fe20000400000 */
[----:B------:R-:W-:Y:S02]  /*07b0*/  IMAD.SHL.U32 R13, R0, 0x4, RZ ;  /* 0x00000004000d7824 */ /* 0x000fe400078e00ff */
[----:B------:R-:W-:Y:S01]  /*07c0*/  @P6 FMUL R27, R27, 0.25 ;  /* 0x3e8000001b1b6820 */ /* 0x000fe20000400000 */
[----:B------:R-:W-:Y:S01]  /*07d0*/  @P6 FMUL R2, R2, 0.25 ;  /* 0x3e80000002026820 */ /* 0x000fe20000400000 */
[----:B------:R-:W-:Y:S01]  /*07e0*/  FSETP.GEU.AND P6, PT, R16, 1.175494350822287508e-38, PT ;  /* 0x008000001000780b */ /* 0x000fe20003fce000 */
[----:B------:R-:W-:Y:S01]  /*07f0*/  @!P3 FMUL R18, R18, 16777216 ;  /* 0x4b8000001212b820 */ /* 0x000fe20000400000 */
[C---:B--2---:R-:W-:Y:S01]  /*0800*/  FSETP.GT.AND P2, PT, R20.reuse, 8.50705917302346158658e+37, PT ;  /* 0x7e8000001400780b */ /* 0x044fe20003f44000 */
[----:B------:R-:W2:Y:S01]  /*0810*/  MUFU.RCP R7, R25 ;  /* 0x0000001900077308 */ /* 0x000ea20000001000 */
[----:B------:R-:W-:Y:S01]  /*0820*/  FSETP.GEU.AND P3, PT, R20, 1.175494350822287508e-38, PT ;  /* 0x008000001400780b */ /* 0x000fe20003f6e000 */
[----:B------:R-:W-:Y:S01]  /*0830*/  @!P1 FMUL R27, R27, 16777216 ;  /* 0x4b8000001b1b9820 */ /* 0x000fe20000400000 */
[----:B------:R-:W-:Y:S01]  /*0840*/  @P4 FMUL R16, R16, 0.25 ;  /* 0x3e80000010104820 */ /* 0x000fe20000400000 */
[----:B------:R-:W-:Y:S01]  /*0850*/  @!P5 FMUL R12, R12, 16777216 ;  /* 0x4b8000000c0cd820 */ /* 0x000fe20000400000 */
[----:B------:R-:W-:Y:S01]  /*0860*/  @!P1 FMUL R2, R2, 16777216 ;  /* 0x4b80000002029820 */ /* 0x000fe20000400000 */
[----:B-1----:R-:W-:-:S02]  /*0870*/  FMUL R5, R6, R19 ;  /* 0x0000001306057220 */ /* 0x002fc40000400000 */
[----:B------:R-:W1:Y:S01]  /*0880*/  MUFU.RCP R23, R21 ;  /* 0x0000001500177308 */ /* 0x000e620000001000 */
[----:B------:R-:W-:Y:S01]  /*0890*/  SHF.L.U32 R19, R22, 0x2, RZ ;  /* 0x0000000216137819 */ /* 0x000fe200000006ff */
[----:B------:R-:W-:Y:S01]  /*08a0*/  @!P6 FMUL R16, R16, 16777216 ;  /* 0x4b8000001010e820 */ /* 0x000fe20000400000 */
[----:B----4-:R-:W-:Y:S01]  /*08b0*/  @P4 FMUL R11, R11, 0.25 ;  /* 0x3e8000000b0b4820 */ /* 0x010fe20000400000 */
[----:B------:R-:W-:Y:S01]  /*08c0*/  @P2 FMUL R20, R20, 0.25 ;  /* 0x3e80000014142820 */ /* 0x000fe20000400000 */
[----:B------:R-:W-:Y:S01]  /*08d0*/  @P2 FMUL R10, R10, 0.25 ;  /* 0x3e8000000a0a2820 */ /* 0x000fe20000400000 */
[----:B--2---:R-:W-:Y:S02]  /*08e0*/  FMUL R7, R7, R18 ;  /* 0x0000001207077220 */ /* 0x004fe40000400000 */
[----:B------:R-:W2:Y:S01]  /*08f0*/  MUFU.RCP R4, R24 ;  /* 0x0000001800047308 */ /* 0x000ea20000001000 */
[----:B------:R-:W-:Y:S01]  /*0900*/  @!P3 FMUL R20, R20, 16777216 ;  /* 0x4b8000001414b820 */ /* 0x000fe20000400000 */
[----:B0-----:R-:W-:-:S04]  /*0910*/  IMAD.WIDE R18, R19, 0x4, R8 ;  /* 0x0000000413127825 */ /* 0x001fc800078e0208 */
[----:B------:R-:W-:Y:S01]  /*0920*/  @!P3 FMUL R10, R10, 16777216 ;  /* 0x4b8000000a0ab820 */ /* 0x000fe20000400000 */
[----:B------:R-:W-:Y:S01]  /*0930*/  @!P6 FMUL R11, R11, 16777216 ;  /* 0x4b8000000b0be820 */ /* 0x000fe20000400000 */
[----:B------:R-:W-:-:S04]  /*0940*/  IMAD.WIDE R8, R13, 0x4, R8 ;  /* 0x000000040d087825 */ /* 0x000fc800078e0208 */
[----:B-1----:R-:W-:Y:S01]  /*0950*/  FMUL R6, R23, R14 ;  /* 0x0000000e17067220 */ /* 0x002fe20000400000 */
[----:B------:R-:W0:Y:S01]  /*0960*/  MUFU.RCP R21, R26 ;  /* 0x0000001a00157308 */ /* 0x000e220000001000 */
[----:B--2---:R-:W-:-:S07]  /*0970*/  FMUL R4, R4, R17 ;  /* 0x0000001104047220 */ /* 0x004fce0000400000 */
[----:B------:R-:W1:Y:S01]  /*0980*/  MUFU.RCP R15, R27 ;  /* 0x0000001b000f7308 */ /* 0x000e620000001000 */
[----:B------:R2:W-:Y:S01]  /*0990*/  @!P0 STG.E.128 desc[UR6][R18.64], R4 ;  /* 0x0000000412008986 */ /* 0x0005e2000c101d06 */
[----:B0-----:R-:W-:-:S06]  /*09a0*/  FMUL R13, R21, R12 ;  /* 0x0000000c150d7220 */ /* 0x001fcc0000400000 */
[----:B------:R-:W0:Y:S01]  /*09b0*/  MUFU.RCP R3, R20 ;  /* 0x0000001400037308 */ /* 0x000e220000001000 */
[----:B-1----:R-:W-:-:S07]  /*09c0*/  FMUL R14, R15, R2 ;  /* 0x000000020f0e7220 */ /* 0x002fce0000400000 */
[----:B------:R-:W1:Y:S01]  /*09d0*/  MUFU.RCP R16, R16 ;  /* 0x0000001000107308 */ /* 0x000e620000001000 */
[----:B0-----:R-:W-:Y:S01]  /*09e0*/  FMUL R12, R3, R10 ;  /* 0x0000000a030c7220 */ /* 0x001fe20000400000 */
[----:B-1----:R-:W-:Y:S01]  /*09f0*/  FMUL R15, R16, R11 ;  /* 0x0000000b100f7220 */ /* 0x002fe20000400000 */
[----:B--2---:R-:W-:Y:S06]  /*0a00*/  @P0 EXIT ;  /* 0x000000000000094d */ /* 0x004fec0003800000 */
[----:B------:R-:W-:Y:S01]  /*0a10*/  STG.E.128 desc[UR6][R8.64], R12 ;  /* 0x0000000c08007986 */ /* 0x000fe2000c101d06 */
[----:B------:R-:W-:Y:S05]  /*0a20*/  EXIT ;  /* 0x000000000000794d */ /* 0x000fea0003800000 */
.L_x_0:
[----:B------:R-:W-:-:S00]  /*0a30*/  BRA `(.L_x_0) ;  /* 0xfffffffc00fc7947 */ /* 0x000fc0000383ffff */
[----:B------:R-:W-:-:S00]  /*0a40*/  NOP ;  /* 0x0000000000007918 */ /* 0x000fc00000000000 */
        /* <DEDUP_REMOVED lines=11> */
.L_x_1:


//--------------------- .nv.global.init           --------------------------
	.section	.nv.global.init,"aw",@progbits
.nv.global.init:
	.type		_$_str,@object
	.size		_$_str,(_$_str_$_2 - _$_str)
_$_str:
        /*0000*/ 	.byte	0x5f, 0x5f, 0x43, 0x55, 0x44, 0x41, 0x5f, 0x46, 0x54, 0x5a, 0x00
	.type		_$_str_$_2,@object
	.size		_$_str_$_2,(.L_1 - _$_str_$_2)
_$_str_$_2:
        /*000b*/ 	.byte	0x5f, 0x5f, 0x43, 0x55, 0x44, 0x41, 0x5f, 0x50, 0x52, 0x45, 0x43, 0x5f, 0x53, 0x51, 0x52, 0x54
        /*001b*/ 	.byte	0x00
.L_1:


//--------------------- .nv.shared.triton_poi_fused_div_22 --------------------------
	.section	.nv.shared.triton_poi_fused_div_22,"aw",@nobits
	.sectionflags	@""
	.align	16
	.zero		1024


//--------------------- .nv.constant0.triton_poi_fused_div_22 --------------------------
	.section	.nv.constant0.triton_poi_fused_div_22,"a",@progbits
	.sectionflags	@""
	.align	4
.nv.constant0.triton_poi_fused_div_22:
	.zero		560
